//
// Generated by NVIDIA NVVM Compiler
//
// Compiler Build ID: CL-36424714
// Cuda compilation tools, release 13.0, V13.0.88
// Based on NVVM 20.0.0
//

.version 9.0
.target sm_100
.address_size 64

	// .globl	_Z5croutPd
.extern .func  (.param .b32 func_retval0) vprintf
(
	.param .b64 vprintf_param_0,
	.param .b64 vprintf_param_1
)
;
.extern .func free
(
	.param .b64 free_param_0
)
;
.global .align 1 .b8 $str$1[13] = {68, 101, 107, 111, 109, 112, 111, 115, 105, 115, 105, 10};
.global .align 1 .b8 $str$2[5] = {76, 32, 61, 10};
.global .align 1 .b8 $str$3[2] = {9};
.global .align 1 .b8 $str$4[8] = {37, 56, 46, 52, 102, 32, 32};
.global .align 1 .b8 $str$5[5] = {37, 56, 100, 10};
.global .align 1 .b8 $str$6[5] = {85, 32, 61, 10};
.global .align 1 .b8 $str$7[6] = {37, 56, 115, 32, 32};
.global .align 1 .b8 $str$8[1];
.global .align 1 .b8 $str$9[2] = {10};
.global .align 1 .b8 $str$10[8] = {83, 111, 108, 117, 115, 105, 10};
.global .align 1 .b8 $str$11[5] = {120, 32, 61, 10};
.global .align 1 .b8 $str$12[8] = {9, 37, 56, 46, 52, 102, 10};

.visible .entry _Z5croutPd(
	.param .u64 .ptr .align 1 _Z5croutPd_param_0
)
{
	.local .align 8 .b8 	__local_depot0[16];
	.reg .b64 	%SP;
	.reg .b64 	%SPL;
	.reg .b32 	%r<96>;
	.reg .b64 	%rd<54>;

	mov.u64 	%SPL, __local_depot0;
	cvta.local.u64 	%SP, %SPL;
	ld.param.u64 	%rd1, [_Z5croutPd_param_0];
	add.u64 	%rd2, %SP, 8;
	add.u64 	%rd3, %SPL, 8;
	cvta.to.global.u64 	%rd4, %rd1;
	mov.u64 	%rd5, $str$1;
	cvta.global.u64 	%rd6, %rd5;
	{ // callseq 0, 0
	.param .b64 param0;
	st.param.b64 	[param0], %rd6;
	.param .b64 param1;
	st.param.b64 	[param1], 0;
	.param .b32 retval0;
	call.uni (retval0), 
	vprintf, 
	(
	param0, 
	param1
	);
	ld.param.b32 	%r1, [retval0];
	} // callseq 0
	mov.u64 	%rd7, $str$2;
	cvta.global.u64 	%rd8, %rd7;
	{ // callseq 1, 0
	.param .b64 param0;
	st.param.b64 	[param0], %rd8;
	.param .b64 param1;
	st.param.b64 	[param1], 0;
	.param .b32 retval0;
	call.uni (retval0), 
	vprintf, 
	(
	param0, 
	param1
	);
	ld.param.b32 	%r3, [retval0];
	} // callseq 1
	mov.u64 	%rd9, $str$3;
	cvta.global.u64 	%rd10, %rd9;
	{ // callseq 2, 0
	.param .b64 param0;
	st.param.b64 	[param0], %rd10;
	.param .b64 param1;
	st.param.b64 	[param1], 0;
	.param .b32 retval0;
	call.uni (retval0), 
	vprintf, 
	(
	param0, 
	param1
	);
	ld.param.b32 	%r5, [retval0];
	} // callseq 2
	mov.b32 	%r7, 1;
	st.local.u32 	[%rd3], %r7;
	mov.u64 	%rd11, $str$5;
	cvta.global.u64 	%rd12, %rd11;
	{ // callseq 3, 0
	.param .b64 param0;
	st.param.b64 	[param0], %rd12;
	.param .b64 param1;
	st.param.b64 	[param1], %rd2;
	.param .b32 retval0;
	call.uni (retval0), 
	vprintf, 
	(
	param0, 
	param1
	);
	ld.param.b32 	%r8, [retval0];
	} // callseq 3
	{ // callseq 4, 0
	.param .b64 param0;
	st.param.b64 	[param0], %rd10;
	.param .b64 param1;
	st.param.b64 	[param1], 0;
	.param .b32 retval0;
	call.uni (retval0), 
	vprintf, 
	(
	param0, 
	param1
	);
	ld.param.b32 	%r10, [retval0];
	} // callseq 4
	mov.b64 	%rd13, 4605729644726672087;
	st.local.u64 	[%rd3], %rd13;
	mov.u64 	%rd14, $str$4;
	cvta.global.u64 	%rd15, %rd14;
	{ // callseq 5, 0
	.param .b64 param0;
	st.param.b64 	[param0], %rd15;
	.param .b64 param1;
	st.param.b64 	[param1], %rd2;
	.param .b32 retval0;
	call.uni (retval0), 
	vprintf, 
	(
	param0, 
	param1
	);
	ld.param.b32 	%r12, [retval0];
	} // callseq 5
	st.local.u32 	[%rd3], %r7;
	{ // callseq 6, 0
	.param .b64 param0;
	st.param.b64 	[param0], %rd12;
	.param .b64 param1;
	st.param.b64 	[param1], %rd2;
	.param .b32 retval0;
	call.uni (retval0), 
	vprintf, 
	(
	param0, 
	param1
	);
	ld.param.b32 	%r14, [retval0];
	} // callseq 6
	{ // callseq 7, 0
	.param .b64 param0;
	st.param.b64 	[param0], %rd10;
	.param .b64 param1;
	st.param.b64 	[param1], 0;
	.param .b32 retval0;
	call.uni (retval0), 
	vprintf, 
	(
	param0, 
	param1
	);
	ld.param.b32 	%r16, [retval0];
	} // callseq 7
	mov.b64 	%rd16, 4611540741020053372;
	st.local.u64 	[%rd3], %rd16;
	{ // callseq 8, 0
	.param .b64 param0;
	st.param.b64 	[param0], %rd15;
	.param .b64 param1;
	st.param.b64 	[param1], %rd2;
	.param .b32 retval0;
	call.uni (retval0), 
	vprintf, 
	(
	param0, 
	param1
	);
	ld.param.b32 	%r18, [retval0];
	} // callseq 8
	mov.b64 	%rd17, -4624766537090323865;
	st.local.u64 	[%rd3], %rd17;
	{ // callseq 9, 0
	.param .b64 param0;
	st.param.b64 	[param0], %rd15;
	.param .b64 param1;
	st.param.b64 	[param1], %rd2;
	.param .b32 retval0;
	call.uni (retval0), 
	vprintf, 
	(
	param0, 
	param1
	);
	ld.param.b32 	%r20, [retval0];
	} // callseq 9
	st.local.u32 	[%rd3], %r7;
	{ // callseq 10, 0
	.param .b64 param0;
	st.param.b64 	[param0], %rd12;
	.param .b64 param1;
	st.param.b64 	[param1], %rd2;
	.param .b32 retval0;
	call.uni (retval0), 
	vprintf, 
	(
	param0, 
	param1
	);
	ld.param.b32 	%r22, [retval0];
	} // callseq 10
	{ // callseq 11, 0
	.param .b64 param0;
	st.param.b64 	[param0], %rd10;
	.param .b64 param1;
	st.param.b64 	[param1], 0;
	.param .b32 retval0;
	call.uni (retval0), 
	vprintf, 
	(
	param0, 
	param1
	);
	ld.param.b32 	%r24, [retval0];
	} // callseq 11
	mov.b64 	%rd18, 4608489915466028198;
	st.local.u64 	[%rd3], %rd18;
	{ // callseq 12, 0
	.param .b64 param0;
	st.param.b64 	[param0], %rd15;
	.param .b64 param1;
	st.param.b64 	[param1], %rd2;
	.param .b32 retval0;
	call.uni (retval0), 
	vprintf, 
	(
	param0, 
	param1
	);
	ld.param.b32 	%r26, [retval0];
	} // callseq 12
	mov.b64 	%rd19, 4605260500487700062;
	st.local.u64 	[%rd3], %rd19;
	{ // callseq 13, 0
	.param .b64 param0;
	st.param.b64 	[param0], %rd15;
	.param .b64 param1;
	st.param.b64 	[param1], %rd2;
	.param .b32 retval0;
	call.uni (retval0), 
	vprintf, 
	(
	param0, 
	param1
	);
	ld.param.b32 	%r28, [retval0];
	} // callseq 13
	mov.b64 	%rd20, -4633568642347078747;
	st.local.u64 	[%rd3], %rd20;
	{ // callseq 14, 0
	.param .b64 param0;
	st.param.b64 	[param0], %rd15;
	.param .b64 param1;
	st.param.b64 	[param1], %rd2;
	.param .b32 retval0;
	call.uni (retval0), 
	vprintf, 
	(
	param0, 
	param1
	);
	ld.param.b32 	%r30, [retval0];
	} // callseq 14
	st.local.u32 	[%rd3], %r7;
	{ // callseq 15, 0
	.param .b64 param0;
	st.param.b64 	[param0], %rd12;
	.param .b64 param1;
	st.param.b64 	[param1], %rd2;
	.param .b32 retval0;
	call.uni (retval0), 
	vprintf, 
	(
	param0, 
	param1
	);
	ld.param.b32 	%r32, [retval0];
	} // callseq 15
	mov.u64 	%rd21, $str$6;
	cvta.global.u64 	%rd22, %rd21;
	{ // callseq 16, 0
	.param .b64 param0;
	st.param.b64 	[param0], %rd22;
	.param .b64 param1;
	st.param.b64 	[param1], 0;
	.param .b32 retval0;
	call.uni (retval0), 
	vprintf, 
	(
	param0, 
	param1
	);
	ld.param.b32 	%r34, [retval0];
	} // callseq 16
	{ // callseq 17, 0
	.param .b64 param0;
	st.param.b64 	[param0], %rd10;
	.param .b64 param1;
	st.param.b64 	[param1], 0;
	.param .b32 retval0;
	call.uni (retval0), 
	vprintf, 
	(
	param0, 
	param1
	);
	ld.param.b32 	%r36, [retval0];
	} // callseq 17
	mov.b64 	%rd23, 4599256083455845335;
	st.local.u64 	[%rd3], %rd23;
	{ // callseq 18, 0
	.param .b64 param0;
	st.param.b64 	[param0], %rd15;
	.param .b64 param1;
	st.param.b64 	[param1], %rd2;
	.param .b32 retval0;
	call.uni (retval0), 
	vprintf, 
	(
	param0, 
	param1
	);
	ld.param.b32 	%r38, [retval0];
	} // callseq 18
	mov.b64 	%rd24, 4594212051873190380;
	st.local.u64 	[%rd3], %rd24;
	{ // callseq 19, 0
	.param .b64 param0;
	st.param.b64 	[param0], %rd15;
	.param .b64 param1;
	st.param.b64 	[param1], %rd2;
	.param .b32 retval0;
	call.uni (retval0), 
	vprintf, 
	(
	param0, 
	param1
	);
	ld.param.b32 	%r40, [retval0];
	} // callseq 19
	mov.b64 	%rd25, 4599075939470750515;
	st.local.u64 	[%rd3], %rd25;
	{ // callseq 20, 0
	.param .b64 param0;
	st.param.b64 	[param0], %rd15;
	.param .b64 param1;
	st.param.b64 	[param1], %rd2;
	.param .b32 retval0;
	call.uni (retval0), 
	vprintf, 
	(
	param0, 
	param1
	);
	ld.param.b32 	%r42, [retval0];
	} // callseq 20
	mov.b64 	%rd26, 4598535507515466056;
	st.local.u64 	[%rd3], %rd26;
	{ // callseq 21, 0
	.param .b64 param0;
	st.param.b64 	[param0], %rd15;
	.param .b64 param1;
	st.param.b64 	[param1], %rd2;
	.param .b32 retval0;
	call.uni (retval0), 
	vprintf, 
	(
	param0, 
	param1
	);
	ld.param.b32 	%r44, [retval0];
	} // callseq 21
	mov.u64 	%rd27, $str$9;
	cvta.global.u64 	%rd28, %rd27;
	{ // callseq 22, 0
	.param .b64 param0;
	st.param.b64 	[param0], %rd28;
	.param .b64 param1;
	st.param.b64 	[param1], 0;
	.param .b32 retval0;
	call.uni (retval0), 
	vprintf, 
	(
	param0, 
	param1
	);
	ld.param.b32 	%r46, [retval0];
	} // callseq 22
	{ // callseq 23, 0
	.param .b64 param0;
	st.param.b64 	[param0], %rd10;
	.param .b64 param1;
	st.param.b64 	[param1], 0;
	.param .b32 retval0;
	call.uni (retval0), 
	vprintf, 
	(
	param0, 
	param1
	);
	ld.param.b32 	%r48, [retval0];
	} // callseq 23
	mov.u64 	%rd29, $str$8;
	cvta.global.u64 	%rd30, %rd29;
	st.local.u64 	[%rd3], %rd30;
	mov.u64 	%rd31, $str$7;
	cvta.global.u64 	%rd32, %rd31;
	{ // callseq 24, 0
	.param .b64 param0;
	st.param.b64 	[param0], %rd32;
	.param .b64 param1;
	st.param.b64 	[param1], %rd2;
	.param .b32 retval0;
	call.uni (retval0), 
	vprintf, 
	(
	param0, 
	param1
	);
	ld.param.b32 	%r50, [retval0];
	} // callseq 24
	mov.b64 	%rd33, 4596466757235022318;
	st.local.u64 	[%rd3], %rd33;
	{ // callseq 25, 0
	.param .b64 param0;
	st.param.b64 	[param0], %rd15;
	.param .b64 param1;
	st.param.b64 	[param1], %rd2;
	.param .b32 retval0;
	call.uni (retval0), 
	vprintf, 
	(
	param0, 
	param1
	);
	ld.param.b32 	%r52, [retval0];
	} // callseq 25
	mov.b64 	%rd34, -4633547362683088300;
	st.local.u64 	[%rd3], %rd34;
	{ // callseq 26, 0
	.param .b64 param0;
	st.param.b64 	[param0], %rd15;
	.param .b64 param1;
	st.param.b64 	[param1], %rd2;
	.param .b32 retval0;
	call.uni (retval0), 
	vprintf, 
	(
	param0, 
	param1
	);
	ld.param.b32 	%r54, [retval0];
	} // callseq 26
	mov.b64 	%rd35, 4578963735199357872;
	st.local.u64 	[%rd3], %rd35;
	{ // callseq 27, 0
	.param .b64 param0;
	st.param.b64 	[param0], %rd15;
	.param .b64 param1;
	st.param.b64 	[param1], %rd2;
	.param .b32 retval0;
	call.uni (retval0), 
	vprintf, 
	(
	param0, 
	param1
	);
	ld.param.b32 	%r56, [retval0];
	} // callseq 27
	{ // callseq 28, 0
	.param .b64 param0;
	st.param.b64 	[param0], %rd28;
	.param .b64 param1;
	st.param.b64 	[param1], 0;
	.param .b32 retval0;
	call.uni (retval0), 
	vprintf, 
	(
	param0, 
	param1
	);
	ld.param.b32 	%r58, [retval0];
	} // callseq 28
	{ // callseq 29, 0
	.param .b64 param0;
	st.param.b64 	[param0], %rd10;
	.param .b64 param1;
	st.param.b64 	[param1], 0;
	.param .b32 retval0;
	call.uni (retval0), 
	vprintf, 
	(
	param0, 
	param1
	);
	ld.param.b32 	%r60, [retval0];
	} // callseq 29
	st.local.u64 	[%rd3], %rd30;
	{ // callseq 30, 0
	.param .b64 param0;
	st.param.b64 	[param0], %rd32;
	.param .b64 param1;
	st.param.b64 	[param1], %rd2;
	.param .b32 retval0;
	call.uni (retval0), 
	vprintf, 
	(
	param0, 
	param1
	);
	ld.param.b32 	%r62, [retval0];
	} // callseq 30
	st.local.u64 	[%rd3], %rd30;
	{ // callseq 31, 0
	.param .b64 param0;
	st.param.b64 	[param0], %rd32;
	.param .b64 param1;
	st.param.b64 	[param1], %rd2;
	.param .b32 retval0;
	call.uni (retval0), 
	vprintf, 
	(
	param0, 
	param1
	);
	ld.param.b32 	%r64, [retval0];
	} // callseq 31
	mov.b64 	%rd36, -4622315660961900075;
	st.local.u64 	[%rd3], %rd36;
	{ // callseq 32, 0
	.param .b64 param0;
	st.param.b64 	[param0], %rd15;
	.param .b64 param1;
	st.param.b64 	[param1], %rd2;
	.param .b32 retval0;
	call.uni (retval0), 
	vprintf, 
	(
	param0, 
	param1
	);
	ld.param.b32 	%r66, [retval0];
	} // callseq 32
	mov.b64 	%rd37, -4626364884677821214;
	st.local.u64 	[%rd3], %rd37;
	{ // callseq 33, 0
	.param .b64 param0;
	st.param.b64 	[param0], %rd15;
	.param .b64 param1;
	st.param.b64 	[param1], %rd2;
	.param .b32 retval0;
	call.uni (retval0), 
	vprintf, 
	(
	param0, 
	param1
	);
	ld.param.b32 	%r68, [retval0];
	} // callseq 33
	{ // callseq 34, 0
	.param .b64 param0;
	st.param.b64 	[param0], %rd28;
	.param .b64 param1;
	st.param.b64 	[param1], 0;
	.param .b32 retval0;
	call.uni (retval0), 
	vprintf, 
	(
	param0, 
	param1
	);
	ld.param.b32 	%r70, [retval0];
	} // callseq 34
	{ // callseq 35, 0
	.param .b64 param0;
	st.param.b64 	[param0], %rd10;
	.param .b64 param1;
	st.param.b64 	[param1], 0;
	.param .b32 retval0;
	call.uni (retval0), 
	vprintf, 
	(
	param0, 
	param1
	);
	ld.param.b32 	%r72, [retval0];
	} // callseq 35
	st.local.u64 	[%rd3], %rd30;
	{ // callseq 36, 0
	.param .b64 param0;
	st.param.b64 	[param0], %rd32;
	.param .b64 param1;
	st.param.b64 	[param1], %rd2;
	.param .b32 retval0;
	call.uni (retval0), 
	vprintf, 
	(
	param0, 
	param1
	);
	ld.param.b32 	%r74, [retval0];
	} // callseq 36
	st.local.u64 	[%rd3], %rd30;
	{ // callseq 37, 0
	.param .b64 param0;
	st.param.b64 	[param0], %rd32;
	.param .b64 param1;
	st.param.b64 	[param1], %rd2;
	.param .b32 retval0;
	call.uni (retval0), 
	vprintf, 
	(
	param0, 
	param1
	);
	ld.param.b32 	%r76, [retval0];
	} // callseq 37
	st.local.u64 	[%rd3], %rd30;
	{ // callseq 38, 0
	.param .b64 param0;
	st.param.b64 	[param0], %rd32;
	.param .b64 param1;
	st.param.b64 	[param1], %rd2;
	.param .b32 retval0;
	call.uni (retval0), 
	vprintf, 
	(
	param0, 
	param1
	);
	ld.param.b32 	%r78, [retval0];
	} // callseq 38
	mov.b64 	%rd38, -4626833899565594145;
	st.local.u64 	[%rd3], %rd38;
	{ // callseq 39, 0
	.param .b64 param0;
	st.param.b64 	[param0], %rd15;
	.param .b64 param1;
	st.param.b64 	[param1], %rd2;
	.param .b32 retval0;
	call.uni (retval0), 
	vprintf, 
	(
	param0, 
	param1
	);
	ld.param.b32 	%r80, [retval0];
	} // callseq 39
	{ // callseq 40, 0
	.param .b64 param0;
	st.param.b64 	[param0], %rd28;
	.param .b64 param1;
	st.param.b64 	[param1], 0;
	.param .b32 retval0;
	call.uni (retval0), 
	vprintf, 
	(
	param0, 
	param1
	);
	ld.param.b32 	%r82, [retval0];
	} // callseq 40
	mov.b64 	%rd39, 4607272490792564818;
	st.global.u64 	[%rd4], %rd39;
	mov.b64 	%rd40, 4594374762569405052;
	st.global.u64 	[%rd4+8], %rd40;
	mov.b64 	%rd41, -4619544656350409694;
	st.global.u64 	[%rd4+16], %rd41;
	mov.b64 	%rd42, -4626833899565594144;
	st.global.u64 	[%rd4+24], %rd42;
	{ // callseq 41, 0
	.param .b64 param0;
	st.param.b64 	[param0], %rd1;
	call.uni 
	free, 
	(
	param0
	);
	} // callseq 41
	mov.u64 	%rd43, $str$10;
	cvta.global.u64 	%rd44, %rd43;
	{ // callseq 42, 0
	.param .b64 param0;
	st.param.b64 	[param0], %rd44;
	.param .b64 param1;
	st.param.b64 	[param1], 0;
	.param .b32 retval0;
	call.uni (retval0), 
	vprintf, 
	(
	param0, 
	param1
	);
	ld.param.b32 	%r84, [retval0];
	} // callseq 42
	mov.u64 	%rd45, $str$11;
	cvta.global.u64 	%rd46, %rd45;
	{ // callseq 43, 0
	.param .b64 param0;
	st.param.b64 	[param0], %rd46;
	.param .b64 param1;
	st.param.b64 	[param1], 0;
	.param .b32 retval0;
	call.uni (retval0), 
	vprintf, 
	(
	param0, 
	param1
	);
	ld.param.b32 	%r86, [retval0];
	} // callseq 43
	add.u64 	%rd47, %SP, 0;
	add.u64 	%rd48, %SPL, 0;
	mov.b64 	%rd49, 4607182418800017409;
	st.local.u64 	[%rd48], %rd49;
	mov.u64 	%rd50, $str$12;
	cvta.global.u64 	%rd51, %rd50;
	{ // callseq 44, 0
	.param .b64 param0;
	st.param.b64 	[param0], %rd51;
	.param .b64 param1;
	st.param.b64 	[param1], %rd47;
	.param .b32 retval0;
	call.uni (retval0), 
	vprintf, 
	(
	param0, 
	param1
	);
	ld.param.b32 	%r88, [retval0];
	} // callseq 44
	mov.b64 	%rd52, 4607182418800017403;
	st.local.u64 	[%rd48], %rd52;
	{ // callseq 45, 0
	.param .b64 param0;
	st.param.b64 	[param0], %rd51;
	.param .b64 param1;
	st.param.b64 	[param1], %rd47;
	.param .b32 retval0;
	call.uni (retval0), 
	vprintf, 
	(
	param0, 
	param1
	);
	ld.param.b32 	%r90, [retval0];
	} // callseq 45
	mov.b64 	%rd53, 4607182418800017404;
	st.local.u64 	[%rd48], %rd53;
	{ // callseq 46, 0
	.param .b64 param0;
	st.param.b64 	[param0], %rd51;
	.param .b64 param1;
	st.param.b64 	[param1], %rd47;
	.param .b32 retval0;
	call.uni (retval0), 
	vprintf, 
	(
	param0, 
	param1
	);
	ld.param.b32 	%r92, [retval0];
	} // callseq 46
	st.local.u64 	[%rd48], %rd49;
	{ // callseq 47, 0
	.param .b64 param0;
	st.param.b64 	[param0], %rd51;
	.param .b64 param1;
	st.param.b64 	[param1], %rd47;
	.param .b32 retval0;
	call.uni (retval0), 
	vprintf, 
	(
	param0, 
	param1
	);
	ld.param.b32 	%r94, [retval0];
	} // callseq 47
	ret;

}


// ===== COMPILED SASS (sm_100) =====

	.target	sm_100

	.elftype	@"ET_EXEC"


//--------------------- .note.nv.tkinfo           --------------------------
	.section	.note.nv.tkinfo,"",@"SHT_NOTE"
	.sectionflags	@"SHF_NOTE_NV_TKINFO"
	.tkinfo
        /*0018*/ 	.word	0x00000002
        /*0030*/ 	.string	""
        /*0030*/ 	.string	"ptxas"
        /*0030*/ 	.string	"Cuda compilation tools, release 13.0, V13.0.88"
        /*0030*/ 	.string	"Build cuda_13.0.r13.0/compiler.36424714_0"
        /*0030*/ 	.string	"-arch sm_100 -m 64 "



//--------------------- .note.nv.cuinfo           --------------------------
	.section	.note.nv.cuinfo,"",@"SHT_NOTE"
	.sectionflags	@"SHF_NOTE_NV_CUINFO"
        /*0018*/ 	.short	0x0002
        /*001a*/ 	.short	0x0064
        /*001c*/ 	.short	0x0082
	.zero		2


//--------------------- .nv.info                  --------------------------
	.section	.nv.info,"",@"SHT_CUDA_INFO"
	.align	4


	//----- nvinfo : EIATTR_REGCOUNT
	.align		4
        /*0000*/ 	.byte	0x04, 0x2f
        /*0002*/ 	.short	(.L_13 - .L_12)
	.align		4
.L_12:
        /*0004*/ 	.word	index@(_Z5croutPd)
        /*0008*/ 	.word	0x00000018


	//----- nvinfo : EIATTR_FRAME_SIZE
	.align		4
.L_13:
        /*000c*/ 	.byte	0x04, 0x11
        /*000e*/ 	.short	(.L_15 - .L_14)
	.align		4
.L_14:
        /*0010*/ 	.word	index@(_Z5croutPd)
        /*0014*/ 	.word	0x00000010


	//----- nvinfo : EIATTR_MIN_STACK_SIZE
	.align		4
.L_15:
        /*0018*/ 	.byte	0x04, 0x12
        /*001a*/ 	.short	(.L_17 - .L_16)
	.align		4
.L_16:
        /*001c*/ 	.word	index@(_Z5croutPd)
        /*0020*/ 	.word	0x00000010
.L_17:


//--------------------- .nv.compat                --------------------------
	.section	.nv.compat,"",@"SHT_CUDA_COMPAT_INFO"
	.align	4
        /*0000*/ 	.byte	0x02, 0x09, 0x00, 0x00, 0x02, 0x02, 0x01, 0x00, 0x02, 0x05, 0x05, 0x00, 0x03, 0x07, 0x01, 0x01
        /*0010*/ 	.byte	0x02, 0x03, 0x00, 0x00, 0x02, 0x06, 0x01, 0x00, 0x04, 0x0b, 0x08, 0x00, 0x09, 0x00, 0x00, 0x00
        /*0020*/ 	.byte	0x00, 0x00, 0x00, 0x00


//--------------------- .nv.info._Z5croutPd       --------------------------
	.section	.nv.info._Z5croutPd,"",@"SHT_CUDA_INFO"
	.sectionflags	@""
	.align	4


	//----- nvinfo : EIATTR_CUDA_API_VERSION
	.align		4
        /*0000*/ 	.byte	0x04, 0x37
        /*0002*/ 	.short	(.L_19 - .L_18)
.L_18:
        /*0004*/ 	.word	0x00000082


	//----- nvinfo : EIATTR_KPARAM_INFO
	.align		4
.L_19:
        /*0008*/ 	.byte	0x04, 0x17
        /*000a*/ 	.short	(.L_21 - .L_20)
.L_20:
        /*000c*/ 	.word	0x00000000
        /*0010*/ 	.short	0x0000
        /*0012*/ 	.short	0x0000
        /*0014*/ 	.byte	0x00, 0xf5, 0x21, 0x00


	//----- nvinfo : EIATTR_SPARSE_MMA_MASK
	.align		4
.L_21:
        /*0018*/ 	.byte	0x03, 0x50
        /*001a*/ 	.short	0x0000


	//----- nvinfo : EIATTR_MAXREG_COUNT
	.align		4
        /*001c*/ 	.byte	0x03, 0x1b
        /*001e*/ 	.short	0x00ff


	//----- nvinfo : EIATTR_EXTERNS
	.align		4
        /*0020*/ 	.byte	0x04, 0x0f
        /*0022*/ 	.short	(.L_23 - .L_22)


	//   ....[0]....
	.align		4
.L_22:
        /*0024*/ 	.word	index@(vprintf)


	//   ....[1]....
	.align		4
        /*0028*/ 	.word	index@(free)


	//----- nvinfo : EIATTR_MERCURY_ISA_VERSION
	.align		4
.L_23:
        /*002c*/ 	.byte	0x03, 0x5f
        /*002e*/ 	.short	0x0101


	//----- nvinfo : EIATTR_VRC_CTA_INIT_COUNT
	.align		4
        /*0030*/ 	.byte	0x02, 0x4a
	.zero		1
	.zero		1


	//----- nvinfo : EIATTR_SYSCALL_OFFSETS
	.align		4
        /*0034*/ 	.byte	0x04, 0x46
        /*0036*/ 	.short	(.L_25 - .L_24)


	//   ....[0]....
.L_24:
        /*0038*/ 	.word	0x000000d0


	//   ....[1]....
        /*003c*/ 	.word	0x00000140


	//   ....[2]....
        /*0040*/ 	.word	0x000001d0


	//   ....[3]....
        /*0044*/ 	.word	0x00000270


	//   ....[4]....
        /*0048*/ 	.word	0x000002e0


	//   ....[5]....
        /*004c*/ 	.word	0x00000390


	//   ....[6]....
        /*0050*/ 	.word	0x00000430


	//   ....[7]....
        /*0054*/ 	.word	0x000004a0


	//   ....[8]....
        /*0058*/ 	.word	0x00000550


	//   ....[9]....
        /*005c*/ 	.word	0x00000600


	//   ....[10]....
        /*0060*/ 	.word	0x000006a0


	//   ....[11]....
        /*0064*/ 	.word	0x00000710


	//   ....[12]....
        /*0068*/ 	.word	0x000007c0


	//   ....[13]....
        /*006c*/ 	.word	0x00000870


	//   ....[14]....
        /*0070*/ 	.word	0x00000920


	//   ....[15]....
        /*0074*/ 	.word	0x000009c0


	//   ....[16]....
        /*0078*/ 	.word	0x00000a30


	//   ....[17]....
        /*007c*/ 	.word	0x00000aa0


	//   ....[18]....
        /*0080*/ 	.word	0x00000b50


	//   ....[19]....
        /*0084*/ 	.word	0x00000c00


	//   ....[20]....
        /*0088*/ 	.word	0x00000cb0


	//   ....[21]....
        /*008c*/ 	.word	0x00000d60


	//   ....[22]....
        /*0090*/ 	.word	0x00000dd0


	//   ....[23]....
        /*0094*/ 	.word	0x00000e40


	//   ....[24]....
        /*0098*/ 	.word	0x00000ee0


	//   ....[25]....
        /*009c*/ 	.word	0x00000f90


	//   ....[26]....
        /*00a0*/ 	.word	0x00001040


	//   ....[27]....
        /*00a4*/ 	.word	0x000010f0


	//   ....[28]....
        /*00a8*/ 	.word	0x00001160


	//   ....[29]....
        /*00ac*/ 	.word	0x000011d0


	//   ....[30]....
        /*00b0*/ 	.word	0x00001270


	//   ....[31]....
        /*00b4*/ 	.word	0x00001310


	//   ....[32]....
        /*00b8*/ 	.word	0x000013c0


	//   ....[33]....
        /*00bc*/ 	.word	0x00001470


	//   ....[34]....
        /*00c0*/ 	.word	0x000014e0


	//   ....[35]....
        /*00c4*/ 	.word	0x00001550


	//   ....[36]....
        /*00c8*/ 	.word	0x000015f0


	//   ....[37]....
        /*00cc*/ 	.word	0x00001690


	//   ....[38]....
        /*00d0*/ 	.word	0x00001730


	//   ....[39]....
        /*00d4*/ 	.word	0x000017e0


	//   ....[40]....
        /*00d8*/ 	.word	0x00001860


	//   ....[41]....
        /*00dc*/ 	.word	0x00001a20


	//   ....[42]....
        /*00e0*/ 	.word	0x00001a90


	//   ....[43]....
        /*00e4*/ 	.word	0x00001b00


	//   ....[44]....
        /*00e8*/ 	.word	0x00001bb0


	//   ....[45]....
        /*00ec*/ 	.word	0x00001c60


	//   ....[46]....
        /*00f0*/ 	.word	0x00001d10


	//   ....[47]....
        /*00f4*/ 	.word	0x00001dc0


	//----- nvinfo : EIATTR_EXIT_INSTR_OFFSETS
	.align		4
.L_25:
        /*00f8*/ 	.byte	0x04, 0x1c
        /*00fa*/ 	.short	(.L_27 - .L_26)


	//   ....[0]....
.L_26:
        /*00fc*/ 	.word	0x00001dd0


	//----- nvinfo : EIATTR_CBANK_PARAM_SIZE
	.align		4
.L_27:
        /*0100*/ 	.byte	0x03, 0x19
        /*0102*/ 	.short	0x0008


	//----- nvinfo : EIATTR_PARAM_CBANK
	.align		4
        /*0104*/ 	.byte	0x04, 0x0a
        /*0106*/ 	.short	(.L_29 - .L_28)
	.align		4
.L_28:
        /*0108*/ 	.word	index@(.nv.constant0._Z5croutPd)
        /*010c*/ 	.short	0x0380
        /*010e*/ 	.short	0x0008


	//----- nvinfo : EIATTR_SW_WAR
	.align		4
.L_29:
        /*0110*/ 	.byte	0x04, 0x36
        /*0112*/ 	.short	(.L_31 - .L_30)
.L_30:
        /*0114*/ 	.word	0x00000008
.L_31:


//--------------------- .nv.callgraph             --------------------------
	.section	.nv.callgraph,"",@"SHT_CUDA_CALLGRAPH"
	.align	4
	.sectionentsize	8
	.align		4
        /*0000*/ 	.word	0x00000000
	.align		4
        /*0004*/ 	.word	0xffffffff
	.align		4
        /*0008*/ 	.word	index@(_Z5croutPd)
	.align		4
        /*000c*/ 	.word	index@(free)
	.align		4
        /*0010*/ 	.word	index@(_Z5croutPd)
	.align		4
        /*0014*/ 	.word	index@(vprintf)
	.align		4
        /*0018*/ 	.word	0x00000000
	.align		4
        /*001c*/ 	.word	0xfffffffe
	.align		4
        /*0020*/ 	.word	0x00000000
	.align		4
        /*0024*/ 	.word	0xfffffffd
	.align		4
        /*0028*/ 	.word	0x00000000
	.align		4
        /*002c*/ 	.word	0xfffffffc


//--------------------- .nv.constant4             --------------------------
	.section	.nv.constant4,"a",@progbits
	.align	8
	.align		8
.nv.constant4:
        /*0000*/ 	.dword	vprintf
	.align		8
        /*0008*/ 	.dword	free
	.align		8
        /*0010*/ 	.dword	$str$1
	.align		8
        /*0018*/ 	.dword	$str$2
	.align		8
        /*0020*/ 	.dword	$str$3
	.align		8
        /*0028*/ 	.dword	$str$4
	.align		8
        /*0030*/ 	.dword	$str$5
	.align		8
        /*0038*/ 	.dword	$str$6
	.align		8
        /*0040*/ 	.dword	$str$7
	.align		8
        /*0048*/ 	.dword	$str$8
	.align		8
        /*0050*/ 	.dword	$str$9
	.align		8
        /*0058*/ 	.dword	$str$10
	.align		8
        /*0060*/ 	.dword	$str$11
	.align		8
        /*0068*/ 	.dword	$str$12


//--------------------- .text._Z5croutPd          --------------------------
	.section	.text._Z5croutPd,"ax",@progbits
	.align	128
        .global         _Z5croutPd
        .type           _Z5croutPd,@function
        .size           _Z5croutPd,(.L_x_49 - _Z5croutPd)
        .other          _Z5croutPd,@"STO_CUDA_ENTRY STV_DEFAULT"
_Z5croutPd:
.text._Z5croutPd:
[----:B------:R-:W0:Y:S01]  /*0000*/  LDC R1, c[0x0][0x37c] ;  /* 0x0000df00ff017b82 */ /* 0x000e220000000800 */
[----:B------:R-:W-:Y:S01]  /*0010*/  MOV R2, 0x0 ;  /* 0x0000000000027802 */ /* 0x000fe20000000f00 */
[----:B------:R-:W1:Y:S01]  /*0020*/  LDCU UR4, c[0x0][0x2f8] ;  /* 0x00005f00ff0477ac */ /* 0x000e620008000800 */
[----:B0-----:R-:W-:Y:S01]  /*0030*/  VIADD R1, R1, 0xfffffff0 ;  /* 0xfffffff001017836 */ /* 0x001fe20000000000 */
[----:B------:R-:W-:-:S04]  /*0040*/  CS2R R6, SRZ ;  /* 0x0000000000067805 */ /* 0x000fc8000001ff00 */
[----:B------:R0:W2:Y:S01]  /*0050*/  LDC.64 R8, c[0x4][R2] ;  /* 0x0100000002087b82 */ /* 0x0000a20000000a00 */
[----:B------:R-:W3:Y:S01]  /*0060*/  LDCU.64 UR6, c[0x4][0x10] ;  /* 0x01000200ff0677ac */ /* 0x000ee20008000a00 */
[----:B------:R-:W4:Y:S01]  /*0070*/  LDCU UR5, c[0x0][0x2fc] ;  /* 0x00005f80ff0577ac */ /* 0x000f220008000800 */
[----:B-1----:R-:W-:Y:S01]  /*0080*/  IADD3 R18, P0, PT, R1, UR4, RZ ;  /* 0x0000000401127c10 */ /* 0x002fe2000ff1e0ff */
[----:B---3--:R-:W-:Y:S02]  /*0090*/  IMAD.U32 R4, RZ, RZ, UR6 ;  /* 0x00000006ff047e24 */ /* 0x008fe4000f8e00ff */
[----:B------:R-:W-:Y:S01]  /*00a0*/  IMAD.U32 R5, RZ, RZ, UR7 ;  /* 0x00000007ff057e24 */ /* 0x000fe2000f8e00ff */
[----:B0---4-:R-:W-:-:S09]  /*00b0*/  IADD3.X R19, PT, PT, RZ, UR5, RZ, P0, !PT ;  /* 0x00000005ff137c10 */ /* 0x011fd200087fe4ff */
[----:B------:R-:W-:-:S07]  /*00c0*/  LEPC R20, `(.L_x_0) ;  /* 0x000000001014794e */ /* 0x000fce0000000000 */
[----:B--2---:R-:W-:Y:S05]  /*00d0*/  CALL.ABS.NOINC R8 ;  /* 0x0000000008007343 */ /* 0x004fea0003c00000 */
.L_x_0:
[----:B------:R0:W1:Y:S01]  /*00e0*/  LDC.64 R8, c[0x4][R2] ;  /* 0x0100000002087b82 */ /* 0x0000620000000a00 */
[----:B------:R-:W2:Y:S01]  /*00f0*/  LDCU.64 UR4, c[0x4][0x18] ;  /* 0x01000300ff0477ac */ /* 0x000ea20008000a00 */
[----:B------:R-:W-:Y:S01]  /*0100*/  CS2R R6, SRZ ;  /* 0x0000000000067805 */ /* 0x000fe2000001ff00 */
[----:B--2---:R-:W-:Y:S02]  /*0110*/  IMAD.U32 R4, RZ, RZ, UR4 ;  /* 0x00000004ff047e24 */ /* 0x004fe4000f8e00ff */
[----:B0-----:R-:W-:-:S07]  /*0120*/  IMAD.U32 R5, RZ, RZ, UR5 ;  /* 0x00000005ff057e24 */ /* 0x001fce000f8e00ff */
[----:B------:R-:W-:-:S07]  /*0130*/  LEPC R20, `(.L_x_1) ;  /* 0x000000001014794e */ /* 0x000fce0000000000 */
[----:B-1----:R-:W-:Y:S05]  /*0140*/  CALL.ABS.NOINC R8 ;  /* 0x0000000008007343 */ /* 0x002fea0003c00000 */
.L_x_1:
[----:B------:R0:W1:Y:S01]  /*0150*/  LDC.64 R8, c[0x4][R2] ;  /* 0x0100000002087b82 */ /* 0x0000620000000a00 */
[----:B------:R-:W2:Y:S01]  /*0160*/  LDCU.64 UR4, c[0x4][0x20] ;  /* 0x01000400ff0477ac */ /* 0x000ea20008000a00 */
[----:B------:R-:W-:Y:S02]  /*0170*/  IADD3 R16, P0, PT, R18, 0x8, RZ ;  /* 0x0000000812107810 */ /* 0x000fe40007f1e0ff */
[----:B------:R-:W-:-:S03]  /*0180*/  CS2R R6, SRZ ;  /* 0x0000000000067805 */ /* 0x000fc6000001ff00 */
[----:B------:R-:W-:Y:S02]  /*0190*/  IMAD.X R17, RZ, RZ, R19, P0 ;  /* 0x000000ffff117224 */ /* 0x000fe400000e0613 */
[----:B--2---:R-:W-:Y:S01]  /*01a0*/  IMAD.U32 R4, RZ, RZ, UR4 ;  /* 0x00000004ff047e24 */ /* 0x004fe2000f8e00ff */
[----:B0-----:R-:W-:-:S07]  /*01b0*/  MOV R5, UR5 ;  /* 0x0000000500057c02 */ /* 0x001fce0008000f00 */
[----:B------:R-:W-:-:S07]  /*01c0*/  LEPC R20, `(.L_x_2) ;  /* 0x000000001014794e */ /* 0x000fce0000000000 */
[----:B-1----:R-:W-:Y:S05]  /*01d0*/  CALL.ABS.NOINC R8 ;  /* 0x0000000008007343 */ /* 0x002fea0003c00000 */
.L_x_2:
[----:B------:R-:W-:Y:S01]  /*01e0*/  IMAD.MOV.U32 R0, RZ, RZ, 0x1 ;  /* 0x00000001ff007424 */ /* 0x000fe200078e00ff */
[----:B------:R0:W1:Y:S01]  /*01f0*/  LDC.64 R8, c[0x4][R2] ;  /* 0x0100000002087b82 */ /* 0x0000620000000a00 */
[----:B------:R-:W2:Y:S01]  /*0200*/  LDCU.64 UR4, c[0x4][0x30] ;  /* 0x01000600ff0477ac */ /* 0x000ea20008000a00 */
[----:B------:R-:W-:Y:S02]  /*0210*/  IMAD.MOV.U32 R6, RZ, RZ, R16 ;  /* 0x000000ffff067224 */ /* 0x000fe400078e0010 */
[----:B------:R0:W-:Y:S01]  /*0220*/  STL [R1+0x8], R0 ;  /* 0x0000080001007387 */ /* 0x0001e20000100800 */
[----:B------:R-:W-:Y:S02]  /*0230*/  IMAD.MOV.U32 R7, RZ, RZ, R17 ;  /* 0x000000ffff077224 */ /* 0x000fe400078e0011 */
[----:B--2---:R-:W-:Y:S01]  /*0240*/  IMAD.U32 R4, RZ, RZ, UR4 ;  /* 0x00000004ff047e24 */ /* 0x004fe2000f8e00ff */
[----:B0-----:R-:W-:-:S07]  /*0250*/  MOV R5, UR5 ;  /* 0x0000000500057c02 */ /* 0x001fce0008000f00 */
[----:B------:R-:W-:-:S07]  /*0260*/  LEPC R20, `(.L_x_3) ;  /* 0x000000001014794e */ /* 0x000fce0000000000 */
[----:B-1----:R-:W-:Y:S05]  /*0270*/  CALL.ABS.NOINC R8 ;  /* 0x0000000008007343 */ /* 0x002fea0003c00000 */
.L_x_3:
[----:B------:R0:W1:Y:S01]  /*0280*/  LDC.64 R8, c[0x4][R2] ;  /* 0x0100000002087b82 */ /* 0x0000620000000a00 */
[----:B------:R-:W2:Y:S01]  /*0290*/  LDCU.64 UR4, c[0x4][0x20] ;  /* 0x01000400ff0477ac */ /* 0x000ea20008000a00 */
[----:B------:R-:W-:Y:S01]  /*02a0*/  CS2R R6, SRZ ;  /* 0x0000000000067805 */ /* 0x000fe2000001ff00 */
[----:B--2---:R-:W-:Y:S01]  /*02b0*/  IMAD.U32 R4, RZ, RZ, UR4 ;  /* 0x00000004ff047e24 */ /* 0x004fe2000f8e00ff */
[----:B0-----:R-:W-:-:S07]  /*02c0*/  MOV R5, UR5 ;  /* 0x0000000500057c02 */ /* 0x001fce0008000f00 */
[----:B------:R-:W-:-:S07]  /*02d0*/  LEPC R20, `(.L_x_4) ;  /* 0x000000001014794e */ /* 0x000fce0000000000 */
[----:B-1----:R-:W-:Y:S05]  /*02e0*/  CALL.ABS.NOINC R8 ;  /* 0x0000000008007343 */ /* 0x002fea0003c00000 */
.L_x_4:
[----:B------:R-:W-:Y:S01]  /*02f0*/  IMAD.MOV.U32 R8, RZ, RZ, -0x5294a529 ;  /* 0xad6b5ad7ff087424 */ /* 0x000fe200078e00ff */
[----:B------:R0:W1:Y:S01]  /*0300*/  LDC.64 R10, c[0x4][R2] ;  /* 0x01000000020a7b82 */ /* 0x0000620000000a00 */
[----:B------:R-:W-:Y:S01]  /*0310*/  IMAD.MOV.U32 R9, RZ, RZ, 0x3fead6b5 ;  /* 0x3fead6b5ff097424 */ /* 0x000fe200078e00ff */
[----:B------:R-:W2:Y:S01]  /*0320*/  LDCU.64 UR4, c[0x4][0x28] ;  /* 0x01000500ff0477ac */ /* 0x000ea20008000a00 */
[----:B------:R-:W-:Y:S02]  /*0330*/  IMAD.MOV.U32 R6, RZ, RZ, R16 ;  /* 0x000000ffff067224 */ /* 0x000fe400078e0010 */
[----:B------:R-:W-:Y:S01]  /*0340*/  IMAD.MOV.U32 R7, RZ, RZ, R17 ;  /* 0x000000ffff077224 */ /* 0x000fe200078e0011 */
[----:B------:R0:W-:Y:S01]  /*0350*/  STL.64 [R1+0x8], R8 ;  /* 0x0000080801007387 */ /* 0x0001e20000100a00 */
[----:B--2---:R-:W-:Y:S01]  /*0360*/  IMAD.U32 R4, RZ, RZ, UR4 ;  /* 0x00000004ff047e24 */ /* 0x004fe2000f8e00ff */
[----:B0-----:R-:W-:-:S07]  /*0370*/  MOV R5, UR5 ;  /* 0x0000000500057c02 */ /* 0x001fce0008000f00 */
[----:B------:R-:W-:-:S07]  /*0380*/  LEPC R20, `(.L_x_5) ;  /* 0x000000001014794e */ /* 0x000fce0000000000 */
[----:B-1----:R-:W-:Y:S05]  /*0390*/  CALL.ABS.NOINC R10 ;  /* 0x000000000a007343 */ /* 0x002fea0003c00000 */
.L_x_5:
[----:B------:R-:W-:Y:S01]  /*03a0*/  IMAD.MOV.U32 R0, RZ, RZ, 0x1 ;  /* 0x00000001ff007424 */ /* 0x000fe200078e00ff */
[----:B------:R0:W1:Y:S01]  /*03b0*/  LDC.64 R8, c[0x4][R2] ;  /* 0x0100000002087b82 */ /* 0x0000620000000a00 */
[----:B------:R-:W2:Y:S01]  /*03c0*/  LDCU.64 UR4, c[0x4][0x30] ;  /* 0x01000600ff0477ac */ /* 0x000ea20008000a00 */
[----:B------:R-:W-:Y:S01]  /*03d0*/  IMAD.MOV.U32 R6, RZ, RZ, R16 ;  /* 0x000000ffff067224 */ /* 0x000fe200078e0010 */
[----:B------:R-:W-:Y:S01]  /*03e0*/  MOV R7, R17 ;  /* 0x0000001100077202 */ /* 0x000fe20000000f00 */
[----:B------:R0:W-:Y:S01]  /*03f0*/  STL [R1+0x8], R0 ;  /* 0x0000080001007387 */ /* 0x0001e20000100800 */
[----:B--2---:R-:W-:Y:S01]  /*0400*/  MOV R4, UR4 ;  /* 0x0000000400047c02 */ /* 0x004fe20008000f00 */
[----:B0-----:R-:W-:-:S07]  /*0410*/  IMAD.U32 R5, RZ, RZ, UR5 ;  /* 0x00000005ff057e24 */ /* 0x001fce000f8e00ff */
[----:B------:R-:W-:-:S07]  /*0420*/  LEPC R20, `(.L_x_6) ;  /* 0x000000001014794e */ /* 0x000fce0000000000 */
[----:B-1----:R-:W-:Y:S05]  /*0430*/  CALL.ABS.NOINC R8 ;  /* 0x0000000008007343 */ /* 0x002fea0003c00000 */
.L_x_6:
[----:B------:R0:W1:Y:S01]  /*0440*/  LDC.64 R8, c[0x4][R2] ;  /* 0x0100000002087b82 */ /* 0x0000620000000a00 */
[----:B------:R-:W2:Y:S01]  /*0450*/  LDCU.64 UR4, c[0x4][0x20] ;  /* 0x01000400ff0477ac */ /* 0x000ea20008000a00 */
[----:B------:R-:W-:Y:S01]  /*0460*/  CS2R R6, SRZ ;  /* 0x0000000000067805 */ /* 0x000fe2000001ff00 */
[----:B--2---:R-:W-:Y:S02]  /*0470*/  IMAD.U32 R4, RZ, RZ, UR4 ;  /* 0x00000004ff047e24 */ /* 0x004fe4000f8e00ff */
[----:B0-----:R-:W-:-:S07]  /*0480*/  IMAD.U32 R5, RZ, RZ, UR5 ;  /* 0x00000005ff057e24 */ /* 0x001fce000f8e00ff */
[----:B------:R-:W-:-:S07]  /*0490*/  LEPC R20, `(.L_x_7) ;  /* 0x000000001014794e */ /* 0x000fce0000000000 */
[----:B-1----:R-:W-:Y:S05]  /*04a0*/  CALL.ABS.NOINC R8 ;  /* 0x0000000008007343 */ /* 0x002fea0003c00000 */
.L_x_7:
[----:B------:R-:W-:Y:S02]  /*04b0*/  HFMA2 R8, -RZ, RZ, -31696, -7664 ;  /* 0xf7bdef7cff087431 */ /* 0x000fe400000001ff */
[----:B------:R-:W-:Y:S01]  /*04c0*/  IMAD.MOV.U32 R9, RZ, RZ, 0x3fff7bde ;  /* 0x3fff7bdeff097424 */ /* 0x000fe200078e00ff */
[----:B------:R0:W1:Y:S01]  /*04d0*/  LDC.64 R10, c[0x4][R2] ;  /* 0x01000000020a7b82 */ /* 0x0000620000000a00 */
        /* <DEDUP_REMOVED lines=8> */
.L_x_8:
[----:B------:R-:W-:Y:S02]  /*0560*/  HFMA2 R8, -RZ, RZ, 3900, 0.050018310546875 ;  /* 0x6b9e2a67ff087431 */ /* 0x000fe400000001ff */
[----:B------:R-:W-:Y:S01]  /*0570*/  IMAD.MOV.U32 R9, RZ, RZ, -0x402e78aa ;  /* 0xbfd18756ff097424 */ /* 0x000fe200078e00ff */
        /* <DEDUP_REMOVED lines=9> */
.L_x_9:
[----:B------:R-:W-:Y:S01]  /*0610*/  HFMA2 R0, -RZ, RZ, 0, 5.9604644775390625e-08 ;  /* 0x00000001ff007431 */ /* 0x000fe200000001ff */
[----:B------:R0:W1:Y:S01]  /*0620*/  LDC.64 R8, c[0x4][R2] ;  /* 0x0100000002087b82 */ /* 0x0000620000000a00 */
[----:B------:R-:W2:Y:S01]  /*0630*/  LDCU.64 UR4, c[0x4][0x30] ;  /* 0x01000600ff0477ac */ /* 0x000ea20008000a00 */
[----:B------:R-:W-:Y:S01]  /*0640*/  MOV R6, R16 ;  /* 0x0000001000067202 */ /* 0x000fe20000000f00 */
[----:B------:R-:W-:Y:S01]  /*0650*/  IMAD.MOV.U32 R7, RZ, RZ, R17 ;  /* 0x000000ffff077224 */ /* 0x000fe200078e0011 */
[----:B------:R0:W-:Y:S01]  /*0660*/  STL [R1+0x8], R0 ;  /* 0x0000080001007387 */ /* 0x0001e20000100800 */
[----:B--2---:R-:W-:Y:S02]  /*0670*/  IMAD.U32 R4, RZ, RZ, UR4 ;  /* 0x00000004ff047e24 */ /* 0x004fe4000f8e00ff */
[----:B0-----:R-:W-:-:S07]  /*0680*/  IMAD.U32 R5, RZ, RZ, UR5 ;  /* 0x00000005ff057e24 */ /* 0x001fce000f8e00ff */
[----:B------:R-:W-:-:S07]  /*0690*/  LEPC R20, `(.L_x_10) ;  /* 0x000000001014794e */ /* 0x000fce0000000000 */
[----:B-1----:R-:W-:Y:S05]  /*06a0*/  CALL.ABS.NOINC R8 ;  /* 0x0000000008007343 */ /* 0x002fea0003c00000 */
.L_x_10:
[----:B------:R0:W1:Y:S01]  /*06b0*/  LDC.64 R8, c[0x4][R2] ;  /* 0x0100000002087b82 */ /* 0x0000620000000a00 */
[----:B------:R-:W2:Y:S01]  /*06c0*/  LDCU.64 UR4, c[0x4][0x20] ;  /* 0x01000400ff0477ac */ /* 0x000ea20008000a00 */
[----:B------:R-:W-:Y:S01]  /*06d0*/  CS2R R6, SRZ ;  /* 0x0000000000067805 */ /* 0x000fe2000001ff00 */
[----:B--2---:R-:W-:Y:S01]  /*06e0*/  IMAD.U32 R4, RZ, RZ, UR4 ;  /* 0x00000004ff047e24 */ /* 0x004fe2000f8e00ff */
[----:B0-----:R-:W-:-:S07]  /*06f0*/  MOV R5, UR5 ;  /* 0x0000000500057c02 */ /* 0x001fce0008000f00 */
[----:B------:R-:W-:-:S07]  /*0700*/  LEPC R20, `(.L_x_11) ;  /* 0x000000001014794e */ /* 0x000fce0000000000 */
[----:B-1----:R-:W-:Y:S05]  /*0710*/  CALL.ABS.NOINC R8 ;  /* 0x0000000008007343 */ /* 0x002fea0003c00000 */
.L_x_11:
[----:B------:R-:W-:Y:S01]  /*0720*/  IMAD.MOV.U32 R8, RZ, RZ, 0x4a5294a6 ;  /* 0x4a5294a6ff087424 */ /* 0x000fe200078e00ff */
[----:B------:R0:W1:Y:S01]  /*0730*/  LDC.64 R10, c[0x4][R2] ;  /* 0x01000000020a7b82 */ /* 0x0000620000000a00 */
[----:B------:R-:W-:Y:S01]  /*0740*/  IMAD.MOV.U32 R9, RZ, RZ, 0x3ff4a529 ;  /* 0x3ff4a529ff097424 */ /* 0x000fe200078e00ff */
[----:B------:R-:W2:Y:S01]  /*0750*/  LDCU.64 UR4, c[0x4][0x28] ;  /* 0x01000500ff0477ac */ /* 0x000ea20008000a00 */
[----:B------:R-:W-:Y:S01]  /*0760*/  IMAD.MOV.U32 R6, RZ, RZ, R16 ;  /* 0x000000ffff067224 */ /* 0x000fe200078e0010 */
[----:B------:R-:W-:Y:S02]  /*0770*/  MOV R7, R17 ;  /* 0x0000001100077202 */ /* 0x000fe40000000f00 */
[----:B------:R0:W-:Y:S01]  /*0780*/  STL.64 [R1+0x8], R8 ;  /* 0x0000080801007387 */ /* 0x0001e20000100a00 */
[----:B--2---:R-:W-:Y:S01]  /*0790*/  MOV R4, UR4 ;  /* 0x0000000400047c02 */ /* 0x004fe20008000f00 */
[----:B0-----:R-:W-:-:S07]  /*07a0*/  IMAD.U32 R5, RZ, RZ, UR5 ;  /* 0x00000005ff057e24 */ /* 0x001fce000f8e00ff */
[----:B------:R-:W-:-:S07]  /*07b0*/  LEPC R20, `(.L_x_12) ;  /* 0x000000001014794e */ /* 0x000fce0000000000 */
[----:B-1----:R-:W-:Y:S05]  /*07c0*/  CALL.ABS.NOINC R10 ;  /* 0x000000000a007343 */ /* 0x002fea0003c00000 */
.L_x_12:
[----:B------:R-:W-:Y:S01]  /*07d0*/  IMAD.MOV.U32 R8, RZ, RZ, -0x7a4b01a2 ;  /* 0x85b4fe5eff087424 */ /* 0x000fe200078e00ff */
        /* <DEDUP_REMOVED lines=10> */
.L_x_13:
[----:B------:R-:W-:Y:S01]  /*0880*/  IMAD.MOV.U32 R8, RZ, RZ, -0x697c945b ;  /* 0x96836ba5ff087424 */ /* 0x000fe200078e00ff */
[----:B------:R0:W1:Y:S01]  /*0890*/  LDC.64 R10, c[0x4][R2] ;  /* 0x01000000020a7b82 */ /* 0x0000620000000a00 */
[----:B------:R-:W-:Y:S01]  /*08a0*/  IMAD.MOV.U32 R9, RZ, RZ, -0x404dbe22 ;  /* 0xbfb241deff097424 */ /* 0x000fe200078e00ff */
        /* <DEDUP_REMOVED lines=8> */
.L_x_14:
        /* <DEDUP_REMOVED lines=10> */
.L_x_15:
[----:B------:R0:W1:Y:S01]  /*09d0*/  LDC.64 R8, c[0x4][R2] ;  /* 0x0100000002087b82 */ /* 0x0000620000000a00 */
[----:B------:R-:W2:Y:S01]  /*09e0*/  LDCU.64 UR4, c[0x4][0x38] ;  /* 0x01000700ff0477ac */ /* 0x000ea20008000a00 */
[----:B------:R-:W-:Y:S02]  /*09f0*/  CS2R R6, SRZ ;  /* 0x0000000000067805 */ /* 0x000fe4000001ff00 */
[----:B--2---:R-:W-:Y:S01]  /*0a00*/  MOV R4, UR4 ;  /* 0x0000000400047c02 */ /* 0x004fe20008000f00 */
[----:B0-----:R-:W-:-:S07]  /*0a10*/  IMAD.U32 R5, RZ, RZ, UR5 ;  /* 0x00000005ff057e24 */ /* 0x001fce000f8e00ff */
[----:B------:R-:W-:-:S07]  /*0a20*/  LEPC R20, `(.L_x_16) ;  /* 0x000000001014794e */ /* 0x000fce0000000000 */
[----:B-1----:R-:W-:Y:S05]  /*0a30*/  CALL.ABS.NOINC R8 ;  /* 0x0000000008007343 */ /* 0x002fea0003c00000 */
.L_x_16:
[----:B------:R0:W1:Y:S01]  /*0a40*/  LDC.64 R8, c[0x4][R2] ;  /* 0x0100000002087b82 */ /* 0x0000620000000a00 */
[----:B------:R-:W2:Y:S01]  /*0a50*/  LDCU.64 UR4, c[0x4][0x20] ;  /* 0x01000400ff0477ac */ /* 0x000ea20008000a00 */
[----:B------:R-:W-:Y:S01]  /*0a60*/  CS2R R6, SRZ ;  /* 0x0000000000067805 */ /* 0x000fe2000001ff00 */
[----:B--2---:R-:W-:Y:S01]  /*0a70*/  IMAD.U32 R4, RZ, RZ, UR4 ;  /* 0x00000004ff047e24 */ /* 0x004fe2000f8e00ff */
[----:B0-----:R-:W-:-:S07]  /*0a80*/  MOV R5, UR5 ;  /* 0x0000000500057c02 */ /* 0x001fce0008000f00 */
[----:B------:R-:W-:-:S07]  /*0a90*/  LEPC R20, `(.L_x_17) ;  /* 0x000000001014794e */ /* 0x000fce0000000000 */
[----:B-1----:R-:W-:Y:S05]  /*0aa0*/  CALL.ABS.NOINC R8 ;  /* 0x0000000008007343 */ /* 0x002fea0003c00000 */
.L_x_17:
        /* <DEDUP_REMOVED lines=11> */
.L_x_18:
        /* <DEDUP_REMOVED lines=11> */
.L_x_19:
        /* <DEDUP_REMOVED lines=11> */
.L_x_20:
        /* <DEDUP_REMOVED lines=11> */
.L_x_21:
[----:B------:R0:W1:Y:S01]  /*0d70*/  LDC.64 R8, c[0x4][R2] ;  /* 0x0100000002087b82 */ /* 0x0000620000000a00 */
[----:B------:R-:W2:Y:S01]  /*0d80*/  LDCU.64 UR4, c[0x4][0x50] ;  /* 0x01000a00ff0477ac */ /* 0x000ea20008000a00 */
[----:B------:R-:W-:Y:S01]  /*0d90*/  CS2R R6, SRZ ;  /* 0x0000000000067805 */ /* 0x000fe2000001ff00 */
[----:B--2---:R-:W-:Y:S02]  /*0da0*/  IMAD.U32 R4, RZ, RZ, UR4 ;  /* 0x00000004ff047e24 */ /* 0x004fe4000f8e00ff */
[----:B0-----:R-:W-:-:S07]  /*0db0*/  IMAD.U32 R5, RZ, RZ, UR5 ;  /* 0x00000005ff057e24 */ /* 0x001fce000f8e00ff */
[----:B------:R-:W-:-:S07]  /*0dc0*/  LEPC R20, `(.L_x_22) ;  /* 0x000000001014794e */ /* 0x000fce0000000000 */
[----:B-1----:R-:W-:Y:S05]  /*0dd0*/  CALL.ABS.NOINC R8 ;  /* 0x0000000008007343 */ /* 0x002fea0003c00000 */
.L_x_22:
[----:B------:R0:W1:Y:S01]  /*0de0*/  LDC.64 R8, c[0x4][R2] ;  /* 0x0100000002087b82 */ /* 0x0000620000000a00 */
[----:B------:R-:W2:Y:S01]  /*0df0*/  LDCU.64 UR4, c[0x4][0x20] ;  /* 0x01000400ff0477ac */ /* 0x000ea20008000a00 */
[----:B------:R-:W-:Y:S02]  /*0e00*/  CS2R R6, SRZ ;  /* 0x0000000000067805 */ /* 0x000fe4000001ff00 */
[----:B--2---:R-:W-:Y:S01]  /*0e10*/  MOV R4, UR4 ;  /* 0x0000000400047c02 */ /* 0x004fe20008000f00 */
[----:B0-----:R-:W-:-:S07]  /*0e20*/  IMAD.U32 R5, RZ, RZ, UR5 ;  /* 0x00000005ff057e24 */ /* 0x001fce000f8e00ff */
[----:B------:R-:W-:-:S07]  /*0e30*/  LEPC R20, `(.L_x_23) ;  /* 0x000000001014794e */ /* 0x000fce0000000000 */
[----:B-1----:R-:W-:Y:S05]  /*0e40*/  CALL.ABS.NOINC R8 ;  /* 0x0000000008007343 */ /* 0x002fea0003c00000 */
.L_x_23:
[----:B------:R-:W0:Y:S01]  /*0e50*/  LDC.64 R8, c[0x4][0x48] ;  /* 0x01001200ff087b82 */ /* 0x000e220000000a00 */
[----:B------:R-:W1:Y:S01]  /*0e60*/  LDCU.64 UR4, c[0x4][0x40] ;  /* 0x01000800ff0477ac */ /* 0x000e620008000a00 */
[----:B------:R-:W-:Y:S02]  /*0e70*/  IMAD.MOV.U32 R6, RZ, RZ, R16 ;  /* 0x000000ffff067224 */ /* 0x000fe400078e0010 */
[----:B------:R-:W-:-:S04]  /*0e80*/  IMAD.MOV.U32 R7, RZ, RZ, R17 ;  /* 0x000000ffff077224 */ /* 0x000fc800078e0011 */
[----:B------:R2:W3:Y:S01]  /*0e90*/  LDC.64 R10, c[0x4][R2] ;  /* 0x01000000020a7b82 */ /* 0x0004e20000000a00 */
[----:B-1----:R-:W-:Y:S01]  /*0ea0*/  IMAD.U32 R4, RZ, RZ, UR4 ;  /* 0x00000004ff047e24 */ /* 0x002fe2000f8e00ff */
[----:B------:R-:W-:Y:S01]  /*0eb0*/  MOV R5, UR5 ;  /* 0x0000000500057c02 */ /* 0x000fe20008000f00 */
[----:B0-----:R2:W-:Y:S06]  /*0ec0*/  STL.64 [R1+0x8], R8 ;  /* 0x0000080801007387 */ /* 0x0015ec0000100a00 */
[----:B------:R-:W-:-:S07]  /*0ed0*/  LEPC R20, `(.L_x_24) ;  /* 0x000000001014794e */ /* 0x000fce0000000000 */
[----:B--23--:R-:W-:Y:S05]  /*0ee0*/  CALL.ABS.NOINC R10 ;  /* 0x000000000a007343 */ /* 0x00cfea0003c00000 */
.L_x_24:
[----:B------:R-:W-:Y:S02]  /*0ef0*/  HFMA2 R8, -RZ, RZ, -0.00672149658203125, -0.002895355224609375 ;  /* 0x9ee299eeff087431 */ /* 0x000fe400000001ff */
        /* <DEDUP_REMOVED lines=10> */
.L_x_25:
[----:B------:R-:W-:Y:S02]  /*0fa0*/  HFMA2 R8, -RZ, RZ, 0.0207977294921875, -0.0007724761962890625 ;  /* 0x25539254ff087431 */ /* 0x000fe400000001ff */
        /* <DEDUP_REMOVED lines=10> */
.L_x_26:
[----:B------:R-:W-:Y:S02]  /*1050*/  HFMA2 R8, -RZ, RZ, -0.994140625, 0.003753662109375 ;  /* 0xbbf41bb0ff087431 */ /* 0x000fe400000001ff */
        /* <DEDUP_REMOVED lines=10> */
.L_x_27:
[----:B------:R0:W1:Y:S01]  /*1100*/  LDC.64 R8, c[0x4][R2] ;  /* 0x0100000002087b82 */ /* 0x0000620000000a00 */
[----:B------:R-:W2:Y:S01]  /*1110*/  LDCU.64 UR4, c[0x4][0x50] ;  /* 0x01000a00ff0477ac */ /* 0x000ea20008000a00 */
[----:B------:R-:W-:Y:S02]  /*1120*/  CS2R R6, SRZ ;  /* 0x0000000000067805 */ /* 0x000fe4000001ff00 */
[----:B--2---:R-:W-:Y:S01]  /*1130*/  MOV R4, UR4 ;  /* 0x0000000400047c02 */ /* 0x004fe20008000f00 */
[----:B0-----:R-:W-:-:S07]  /*1140*/  IMAD.U32 R5, RZ, RZ, UR5 ;  /* 0x00000005ff057e24 */ /* 0x001fce000f8e00ff */
[----:B------:R-:W-:-:S07]  /*1150*/  LEPC R20, `(.L_x_28) ;  /* 0x000000001014794e */ /* 0x000fce0000000000 */
[----:B-1----:R-:W-:Y:S05]  /*1160*/  CALL.ABS.NOINC R8 ;  /* 0x0000000008007343 */ /* 0x002fea0003c00000 */
.L_x_28:
[----:B------:R0:W1:Y:S01]  /*1170*/  LDC.64 R8, c[0x4][R2] ;  /* 0x0100000002087b82 */ /* 0x0000620000000a00 */
[----:B------:R-:W2:Y:S01]  /*1180*/  LDCU.64 UR4, c[0x4][0x20] ;  /* 0x01000400ff0477ac */ /* 0x000ea20008000a00 */
[----:B------:R-:W-:Y:S01]  /*1190*/  CS2R R6, SRZ ;  /* 0x0000000000067805 */ /* 0x000fe2000001ff00 */
[----:B--2---:R-:W-:Y:S01]  /*11a0*/  IMAD.U32 R4, RZ, RZ, UR4 ;  /* 0x00000004ff047e24 */ /* 0x004fe2000f8e00ff */
[----:B0-----:R-:W-:-:S07]  /*11b0*/  MOV R5, UR5 ;  /* 0x0000000500057c02 */ /* 0x001fce0008000f00 */
[----:B------:R-:W-:-:S07]  /*11c0*/  LEPC R20, `(.L_x_29) ;  /* 0x000000001014794e */ /* 0x000fce0000000000 */
[----:B-1----:R-:W-:Y:S05]  /*11d0*/  CALL.ABS.NOINC R8 ;  /* 0x0000000008007343 */ /* 0x002fea0003c00000 */
.L_x_29:
[----:B------:R-:W0:Y:S01]  /*11e0*/  LDC.64 R8, c[0x4][0x48] ;  /* 0x01001200ff087b82 */ /* 0x000e220000000a00 */
[----:B------:R-:W1:Y:S01]  /*11f0*/  LDCU.64 UR4, c[0x4][0x40] ;  /* 0x01000800ff0477ac */ /* 0x000e620008000a00 */
[----:B------:R-:W-:Y:S01]  /*1200*/  MOV R6, R16 ;  /* 0x0000001000067202 */ /* 0x000fe20000000f00 */
[----:B------:R-:W-:-:S05]  /*1210*/  IMAD.MOV.U32 R7, RZ, RZ, R17 ;  /* 0x000000ffff077224 */ /* 0x000fca00078e0011 */
[----:B------:R2:W3:Y:S01]  /*1220*/  LDC.64 R10, c[0x4][R2] ;  /* 0x01000000020a7b82 */ /* 0x0004e20000000a00 */
[----:B-1----:R-:W-:Y:S02]  /*1230*/  IMAD.U32 R4, RZ, RZ, UR4 ;  /* 0x00000004ff047e24 */ /* 0x002fe4000f8e00ff */
[----:B------:R-:W-:Y:S01]  /*1240*/  IMAD.U32 R5, RZ, RZ, UR5 ;  /* 0x00000005ff057e24 */ /* 0x000fe2000f8e00ff */
[----:B0-----:R2:W-:Y:S06]  /*1250*/  STL.64 [R1+0x8], R8 ;  /* 0x0000080801007387 */ /* 0x0015ec0000100a00 */
[----:B------:R-:W-:-:S07]  /*1260*/  LEPC R20, `(.L_x_30) ;  /* 0x000000001014794e */ /* 0x000fce0000000000 */
[----:B--23--:R-:W-:Y:S05]  /*1270*/  CALL.ABS.NOINC R10 ;  /* 0x000000000a007343 */ /* 0x00cfea0003c00000 */
.L_x_30:
        /* <DEDUP_REMOVED lines=10> */
.L_x_31:
[----:B------:R-:W-:Y:S01]  /*1320*/  MOV R8, 0x7ca419d5 ;  /* 0x7ca419d500087802 */ /* 0x000fe20000000f00 */
[----:B------:R-:W-:Y:S01]  /*1330*/  IMAD.MOV.U32 R9, RZ, RZ, -0x4025c39b ;  /* 0xbfda3c65ff097424 */ /* 0x000fe200078e00ff */
[----:B------:R0:W1:Y:S01]  /*1340*/  LDC.64 R10, c[0x4][R2] ;  /* 0x01000000020a7b82 */ /* 0x0000620000000a00 */
[----:B------:R-:W2:Y:S01]  /*1350*/  LDCU.64 UR4, c[0x4][0x28] ;  /* 0x01000500ff0477ac */ /* 0x000ea20008000a00 */
[----:B------:R-:W-:Y:S02]  /*1360*/  IMAD.MOV.U32 R6, RZ, RZ, R16 ;  /* 0x000000ffff067224 */ /* 0x000fe400078e0010 */
[----:B------:R0:W-:Y:S01]  /*1370*/  STL.64 [R1+0x8], R8 ;  /* 0x0000080801007387 */ /* 0x0001e20000100a00 */
[----:B------:R-:W-:Y:S02]  /*1380*/  IMAD.MOV.U32 R7, RZ, RZ, R17 ;  /* 0x000000ffff077224 */ /* 0x000fe400078e0011 */
[----:B--2---:R-:W-:Y:S01]  /*1390*/  IMAD.U32 R4, RZ, RZ, UR4 ;  /* 0x00000004ff047e24 */ /* 0x004fe2000f8e00ff */
[----:B0-----:R-:W-:-:S07]  /*13a0*/  MOV R5, UR5 ;  /* 0x0000000500057c02 */ /* 0x001fce0008000f00 */
[----:B------:R-:W-:-:S07]  /*13b0*/  LEPC R20, `(.L_x_32) ;  /* 0x000000001014794e */ /* 0x000fce0000000000 */
[----:B-1----:R-:W-:Y:S05]  /*13c0*/  CALL.ABS.NOINC R10 ;  /* 0x000000000a007343 */ /* 0x002fea0003c00000 */
.L_x_32:
        /* <DEDUP_REMOVED lines=11> */
.L_x_33:
[----:B------:R0:W1:Y:S01]  /*1480*/  LDC.64 R8, c[0x4][R2] ;  /* 0x0100000002087b82 */ /* 0x0000620000000a00 */
[----:B------:R-:W2:Y:S01]  /*1490*/  LDCU.64 UR4, c[0x4][0x50] ;  /* 0x01000a00ff0477ac */ /* 0x000ea20008000a00 */
[----:B------:R-:W-:Y:S02]  /*14a0*/  CS2R R6, SRZ ;  /* 0x0000000000067805 */ /* 0x000fe4000001ff00 */
[----:B--2---:R-:W-:Y:S01]  /*14b0*/  MOV R4, UR4 ;  /* 0x0000000400047c02 */ /* 0x004fe20008000f00 */
[----:B0-----:R-:W-:-:S07]  /*14c0*/  IMAD.U32 R5, RZ, RZ, UR5 ;  /* 0x00000005ff057e24 */ /* 0x001fce000f8e00ff */
[----:B------:R-:W-:-:S07]  /*14d0*/  LEPC R20, `(.L_x_34) ;  /* 0x000000001014794e */ /* 0x000fce0000000000 */
[----:B-1----:R-:W-:Y:S05]  /*14e0*/  CALL.ABS.NOINC R8 ;  /* 0x0000000008007343 */ /* 0x002fea0003c00000 */
.L_x_34:
[----:B------:R0:W1:Y:S01]  /*14f0*/  LDC.64 R8, c[0x4][R2] ;  /* 0x0100000002087b82 */ /* 0x0000620000000a00 */
[----:B------:R-:W2:Y:S01]  /*1500*/  LDCU.64 UR4, c[0x4][0x20] ;  /* 0x01000400ff0477ac */ /* 0x000ea20008000a00 */
[----:B------:R-:W-:Y:S01]  /*1510*/  CS2R R6, SRZ ;  /* 0x0000000000067805 */ /* 0x000fe2000001ff00 */
[----:B--2---:R-:W-:Y:S01]  /*1520*/  IMAD.U32 R4, RZ, RZ, UR4 ;  /* 0x00000004ff047e24 */ /* 0x004fe2000f8e00ff */
[----:B0-----:R-:W-:-:S07]  /*1530*/  MOV R5, UR5 ;  /* 0x0000000500057c02 */ /* 0x001fce0008000f00 */
[----:B------:R-:W-:-:S07]  /*1540*/  LEPC R20, `(.L_x_35) ;  /* 0x000000001014794e */ /* 0x000fce0000000000 */
[----:B-1----:R-:W-:Y:S05]  /*1550*/  CALL.ABS.NOINC R8 ;  /* 0x0000000008007343 */ /* 0x002fea0003c00000 */
.L_x_35:
        /* <DEDUP_REMOVED lines=10> */
.L_x_36:
        /* <DEDUP_REMOVED lines=10> */
.L_x_37:
[----:B------:R-:W0:Y:S01]  /*16a0*/  LDC.64 R8, c[0x4][0x48] ;  /* 0x01001200ff087b82 */ /* 0x000e220000000a00 */
[----:B------:R-:W1:Y:S01]  /*16b0*/  LDCU.64 UR4, c[0x4][0x40] ;  /* 0x01000800ff0477ac */ /* 0x000e620008000a00 */
[----:B------:R-:W-:Y:S01]  /*16c0*/  IMAD.MOV.U32 R6, RZ, RZ, R16 ;  /* 0x000000ffff067224 */ /* 0x000fe200078e0010 */
[----:B------:R-:W-:-:S05]  /*16d0*/  MOV R7, R17 ;  /* 0x0000001100077202 */ /* 0x000fca0000000f00 */
[----:B------:R2:W3:Y:S01]  /*16e0*/  LDC.64 R10, c[0x4][R2] ;  /* 0x01000000020a7b82 */ /* 0x0004e20000000a00 */
[----:B-1----:R-:W-:Y:S01]  /*16f0*/  MOV R4, UR4 ;  /* 0x0000000400047c02 */ /* 0x002fe20008000f00 */
[----:B------:R-:W-:Y:S01]  /*1700*/  IMAD.U32 R5, RZ, RZ, UR5 ;  /* 0x00000005ff057e24 */ /* 0x000fe2000f8e00ff */
[----:B0-----:R2:W-:Y:S06]  /*1710*/  STL.64 [R1+0x8], R8 ;  /* 0x0000080801007387 */ /* 0x0015ec0000100a00 */
[----:B------:R-:W-:-:S07]  /*1720*/  LEPC R20, `(.L_x_38) ;  /* 0x000000001014794e */ /* 0x000fce0000000000 */
[----:B--23--:R-:W-:Y:S05]  /*1730*/  CALL.ABS.NOINC R10 ;  /* 0x000000000a007343 */ /* 0x00cfea0003c00000 */
.L_x_38:
[----:B------:R-:W-:Y:S01]  /*1740*/  IMAD.MOV.U32 R8, RZ, RZ, 0x15a849df ;  /* 0x15a849dfff087424 */ /* 0x000fe200078e00ff */
        /* <DEDUP_REMOVED lines=10> */
.L_x_39:
[----:B------:R0:W1:Y:S01]  /*17f0*/  LDC.64 R8, c[0x4][R2] ;  /* 0x0100000002087b82 */ /* 0x0000620000000a00 */
[----:B------:R-:W2:Y:S01]  /*1800*/  LDCU.64 UR4, c[0x4][0x50] ;  /* 0x01000a00ff0477ac */ /* 0x000ea20008000a00 */
[----:B------:R-:W-:-:S06]  /*1810*/  CS2R R6, SRZ ;  /* 0x0000000000067805 */ /* 0x000fcc000001ff00 */
[----:B------:R-:W3:Y:S01]  /*1820*/  LDC.64 R16, c[0x0][0x358] ;  /* 0x0000d600ff107b82 */ /* 0x000ee20000000a00 */
[----:B--2---:R-:W-:Y:S02]  /*1830*/  IMAD.U32 R4, RZ, RZ, UR4 ;  /* 0x00000004ff047e24 */ /* 0x004fe4000f8e00ff */
[----:B0-----:R-:W-:-:S07]  /*1840*/  IMAD.U32 R5, RZ, RZ, UR5 ;  /* 0x00000005ff057e24 */ /* 0x001fce000f8e00ff */
[----:B------:R-:W-:-:S07]  /*1850*/  LEPC R20, `(.L_x_40) ;  /* 0x000000001014794e */ /* 0x000fce0000000000 */
[----:B-1-3--:R-:W-:Y:S05]  /*1860*/  CALL.ABS.NOINC R8 ;  /* 0x0000000008007343 */ /* 0x00afea0003c00000 */
.L_x_40:
[----:B------:R-:W0:Y:S01]  /*1870*/  LDC.64 R6, c[0x0][0x380] ;  /* 0x0000e000ff067b82 */ /* 0x000e220000000a00 */
[C---:B------:R-:W-:Y:S01]  /*1880*/  R2UR UR6, R16.reuse ;  /* 0x00000000100672ca */ /* 0x040fe200000e0000 */
[----:B------:R-:W-:Y:S01]  /*1890*/  HFMA2 R10, -RZ, RZ, -7.808208465576171875e-05, -0.5400390625 ;  /* 0x851eb852ff0a7431 */ /* 0x000fe200000001ff */
[C---:B------:R-:W-:Y:S01]  /*18a0*/  R2UR UR7, R17.reuse ;  /* 0x00000000110772ca */ /* 0x040fe200000e0000 */
[----:B------:R-:W-:Y:S01]  /*18b0*/  IMAD.MOV.U32 R12, RZ, RZ, 0x27f8127c ;  /* 0x27f8127cff0c7424 */ /* 0x000fe200078e00ff */
[C---:B------:R-:W-:Y:S01]  /*18c0*/  R2UR UR8, R16.reuse ;  /* 0x00000000100872ca */ /* 0x040fe200000e0000 */
[----:B------:R-:W-:Y:S01]  /*18d0*/  IMAD.MOV.U32 R14, RZ, RZ, 0x462e0c22 ;  /* 0x462e0c22ff0e7424 */ /* 0x000fe200078e00ff */
[C---:B------:R-:W-:Y:S01]  /*18e0*/  R2UR UR9, R17.reuse ;  /* 0x00000000110972ca */ /* 0x040fe200000e0000 */
[----:B------:R-:W-:Y:S01]  /*18f0*/  IMAD.MOV.U32 R15, RZ, RZ, -0x401beb64 ;  /* 0xbfe4149cff0f7424 */ /* 0x000fe200078e00ff */
[----:B------:R-:W-:Y:S01]  /*1900*/  R2UR UR10, R16 ;  /* 0x00000000100a72ca */ /* 0x000fe200000e0000 */
[----:B------:R-:W-:Y:S01]  /*1910*/  IMAD.MOV.U32 R11, RZ, RZ, 0x3ff051eb ;  /* 0x3ff051ebff0b7424 */ /* 0x000fe200078e00ff */
[----:B------:R-:W-:-:S02]  /*1920*/  R2UR UR11, R17 ;  /* 0x00000000110b72ca */ /* 0x000fc400000e0000 */
[----:B------:R-:W-:Y:S01]  /*1930*/  R2UR UR4, R16 ;  /* 0x00000000100472ca */ /* 0x000fe200000e0000 */
[----:B------:R-:W-:Y:S01]  /*1940*/  HFMA2 R16, -RZ, RZ, 0.00138092041015625, 11.75 ;  /* 0x15a849e0ff107431 */ /* 0x000fe200000001ff */
[----:B------:R-:W-:Y:S01]  /*1950*/  R2UR UR5, R17 ;  /* 0x00000000110572ca */ /* 0x000fe200000e0000 */
[----:B------:R-:W-:Y:S01]  /*1960*/  IMAD.MOV.U32 R17, RZ, RZ, -0x4035d0eb ;  /* 0xbfca2f15ff117424 */ /* 0x000fe200078e00ff */
[----:B------:R-:W-:Y:S02]  /*1970*/  MOV R13, 0x3fc27f81 ;  /* 0x3fc27f81000d7802 */ /* 0x000fe40000000f00 */
[----:B------:R-:W-:-:S04]  /*1980*/  MOV R0, 0x8 ;  /* 0x0000000800007802 */ /* 0x000fc80000000f00 */
[----:B------:R1:W2:Y:S01]  /*1990*/  LDC.64 R8, c[0x4][R0] ;  /* 0x0100000000087b82 */ /* 0x0002a20000000a00 */
[----:B0-----:R1:W-:Y:S04]  /*19a0*/  STG.E.64 desc[UR6][R6.64+0x8], R12 ;  /* 0x0000080c06007986 */ /* 0x0013e8000c101b06 */
[----:B------:R1:W-:Y:S04]  /*19b0*/  STG.E.64 desc[UR8][R6.64+0x10], R14 ;  /* 0x0000100e06007986 */ /* 0x0003e8000c101b08 */
[----:B------:R1:W-:Y:S04]  /*19c0*/  STG.E.64 desc[UR10][R6.64+0x18], R16 ;  /* 0x0000181006007986 */ /* 0x0003e8000c101b0a */
[----:B------:R1:W-:Y:S01]  /*19d0*/  STG.E.64 desc[UR4][R6.64], R10 ;  /* 0x0000000a06007986 */ /* 0x0003e2000c101b04 */
[----:B------:R-:W0:Y:S02]  /*19e0*/  LDCU.64 UR4, c[0x0][0x380] ;  /* 0x00007000ff0477ac */ /* 0x000e240008000a00 */
[----:B0-----:R-:W-:Y:S01]  /*19f0*/  IMAD.U32 R4, RZ, RZ, UR4 ;  /* 0x00000004ff047e24 */ /* 0x001fe2000f8e00ff */
[----:B-12---:R-:W-:-:S07]  /*1a00*/  MOV R5, UR5 ;  /* 0x0000000500057c02 */ /* 0x006fce0008000f00 */
[----:B------:R-:W-:-:S07]  /*1a10*/  LEPC R20, `(.L_x_41) ;  /* 0x000000001014794e */ /* 0x000fce0000000000 */
[----:B------:R-:W-:Y:S05]  /*1a20*/  CALL.ABS.NOINC R8 ;  /* 0x0000000008007343 */ /* 0x000fea0003c00000 */
.L_x_41:
[----:B------:R0:W1:Y:S01]  /*1a30*/  LDC.64 R8, c[0x4][R2] ;  /* 0x0100000002087b82 */ /* 0x0000620000000a00 */
[----:B------:R-:W2:Y:S01]  /*1a40*/  LDCU.64 UR4, c[0x4][0x58] ;  /* 0x01000b00ff0477ac */ /* 0x000ea20008000a00 */
[----:B------:R-:W-:Y:S01]  /*1a50*/  CS2R R6, SRZ ;  /* 0x0000000000067805 */ /* 0x000fe2000001ff00 */
[----:B--2---:R-:W-:Y:S02]  /*1a60*/  IMAD.U32 R4, RZ, RZ, UR4 ;  /* 0x00000004ff047e24 */ /* 0x004fe4000f8e00ff */
[----:B0-----:R-:W-:-:S07]  /*1a70*/  IMAD.U32 R5, RZ, RZ, UR5 ;  /* 0x00000005ff057e24 */ /* 0x001fce000f8e00ff */
[----:B------:R-:W-:-:S07]  /*1a80*/  LEPC R20, `(.L_x_42) ;  /* 0x000000001014794e */ /* 0x000fce0000000000 */
[----:B-1----:R-:W-:Y:S05]  /*1a90*/  CALL.ABS.NOINC R8 ;  /* 0x0000000008007343 */ /* 0x002fea0003c00000 */
.L_x_42:
[----:B------:R0:W1:Y:S01]  /*1aa0*/  LDC.64 R8, c[0x4][R2] ;  /* 0x0100000002087b82 */ /* 0x0000620000000a00 */
[----:B------:R-:W2:Y:S01]  /*1ab0*/  LDCU.64 UR4, c[0x4][0x60] ;  /* 0x01000c00ff0477ac */ /* 0x000ea20008000a00 */
[----:B------:R-:W-:Y:S02]  /*1ac0*/  CS2R R6, SRZ ;  /* 0x0000000000067805 */ /* 0x000fe4000001ff00 */
[----:B--2---:R-:W-:Y:S01]  /*1ad0*/  MOV R4, UR4 ;  /* 0x0000000400047c02 */ /* 0x004fe20008000f00 */
[----:B0-----:R-:W-:-:S07]  /*1ae0*/  IMAD.U32 R5, RZ, RZ, UR5 ;  /* 0x00000005ff057e24 */ /* 0x001fce000f8e00ff */
[----:B------:R-:W-:-:S07]  /*1af0*/  LEPC R20, `(.L_x_43) ;  /* 0x000000001014794e */ /* 0x000fce0000000000 */
[----:B-1----:R-:W-:Y:S05]  /*1b00*/  CALL.ABS.NOINC R8 ;  /* 0x0000000008007343 */ /* 0x002fea0003c00000 */
.L_x_43:
[----:B------:R-:W-:Y:S02]  /*1b10*/  HFMA2 R9, -RZ, RZ, 1.984375, 0 ;  /* 0x3ff00000ff097431 */ /* 0x000fe400000001ff */
[----:B------:R-:W-:Y:S01]  /*1b20*/  IMAD.MOV.U32 R8, RZ, RZ, 0x1 ;  /* 0x00000001ff087424 */ /* 0x000fe200078e00ff */
[----:B------:R0:W1:Y:S01]  /*1b30*/  LDC.64 R10, c[0x4][R2] ;  /* 0x01000000020a7b82 */ /* 0x0000620000000a00 */
[----:B------:R-:W2:Y:S01]  /*1b40*/  LDCU.64 UR4, c[0x4][0x68] ;  /* 0x01000d00ff0477ac */ /* 0x000ea20008000a00 */
[----:B------:R-:W-:Y:S01]  /*1b50*/  MOV R6, R18 ;  /* 0x0000001200067202 */ /* 0x000fe20000000f00 */
[----:B------:R-:W-:Y:S01]  /*1b60*/  IMAD.MOV.U32 R7, RZ, RZ, R19 ;  /* 0x000000ffff077224 */ /* 0x000fe200078e0013 */
[----:B------:R0:W-:Y:S01]  /*1b70*/  STL.64 [R1], R8 ;  /* 0x0000000801007387 */ /* 0x0001e20000100a00 */
[----:B--2---:R-:W-:Y:S02]  /*1b80*/  IMAD.U32 R4, RZ, RZ, UR4 ;  /* 0x00000004ff047e24 */ /* 0x004fe4000f8e00ff */
[----:B0-----:R-:W-:-:S07]  /*1b90*/  IMAD.U32 R5, RZ, RZ, UR5 ;  /* 0x00000005ff057e24 */ /* 0x001fce000f8e00ff */
[----:B------:R-:W-:-:S07]  /*1ba0*/  LEPC R20, `(.L_x_44) ;  /* 0x000000001014794e */ /* 0x000fce0000000000 */
[----:B-1----:R-:W-:Y:S05]  /*1bb0*/  CALL.ABS.NOINC R10 ;  /* 0x000000000a007343 */ /* 0x002fea0003c00000 */
.L_x_44:
[----:B------:R-:W-:Y:S01]  /*1bc0*/  IMAD.MOV.U32 R8, RZ, RZ, -0x5 ;  /* 0xfffffffbff087424 */ /* 0x000fe200078e00ff */
[----:B------:R-:W-:Y:S01]  /*1bd0*/  MOV R9, 0x3fefffff ;  /* 0x3fefffff00097802 */ /* 0x000fe20000000f00 */
        /* <DEDUP_REMOVED lines=9> */
.L_x_45:
        /* <DEDUP_REMOVED lines=11> */
.L_x_46:
[----:B------:R-:W-:Y:S02]  /*1d20*/  HFMA2 R9, -RZ, RZ, 1.984375, 0 ;  /* 0x3ff00000ff097431 */ /* 0x000fe400000001ff */
[----:B------:R-:W-:Y:S01]  /*1d30*/  IMAD.MOV.U32 R8, RZ, RZ, 0x1 ;  /* 0x00000001ff087424 */ /* 0x000fe200078e00ff */
[----:B------:R-:W0:Y:S01]  /*1d40*/  LDC.64 R2, c[0x4][R2] ;  /* 0x0100000002027b82 */ /* 0x000e220000000a00 */
[----:B------:R-:W1:Y:S01]  /*1d50*/  LDCU.64 UR4, c[0x4][0x68] ;  /* 0x01000d00ff0477ac */ /* 0x000e620008000a00 */
[----:B------:R-:W-:Y:S01]  /*1d60*/  MOV R6, R18 ;  /* 0x0000001200067202 */ /* 0x000fe20000000f00 */
[----:B------:R-:W-:Y:S01]  /*1d70*/  IMAD.MOV.U32 R7, RZ, RZ, R19 ;  /* 0x000000ffff077224 */ /* 0x000fe200078e0013 */
[----:B------:R2:W-:Y:S01]  /*1d80*/  STL.64 [R1], R8 ;  /* 0x0000000801007387 */ /* 0x0005e20000100a00 */
[----:B-1----:R-:W-:Y:S02]  /*1d90*/  IMAD.U32 R4, RZ, RZ, UR4 ;  /* 0x00000004ff047e24 */ /* 0x002fe4000f8e00ff */
[----:B--2---:R-:W-:-:S07]  /*1da0*/  IMAD.U32 R5, RZ, RZ, UR5 ;  /* 0x00000005ff057e24 */ /* 0x004fce000f8e00ff */
[----:B------:R-:W-:-:S07]  /*1db0*/  LEPC R20, `(.L_x_47) ;  /* 0x000000001014794e */ /* 0x000fce0000000000 */
[----:B0-----:R-:W-:Y:S05]  /*1dc0*/  CALL.ABS.NOINC R2 ;  /* 0x0000000002007343 */ /* 0x001fea0003c00000 */
.L_x_47:
[----:B------:R-:W-:Y:S05]  /*1dd0*/  EXIT ;  /* 0x000000000000794d */ /* 0x000fea0003800000 */
.L_x_48:
[----:B------:R-:W-:-:S00]  /*1de0*/  BRA `(.L_x_48) ;  /* 0xfffffffc00fc7947 */ /* 0x000fc0000383ffff */
[----:B------:R-:W-:-:S00]  /*1df0*/  NOP ;  /* 0x0000000000007918 */ /* 0x000fc00000000000 */
        /* <DEDUP_REMOVED lines=8> */
.L_x_49:


//--------------------- .nv.global.init           --------------------------
	.section	.nv.global.init,"aw",@progbits
.nv.global.init:
	.type		$str$3,@object
	.size		$str$3,($str$9 - $str$3)
$str$3:
        /*0000*/ 	.byte	0x09, 0x00
	.type		$str$9,@object
	.size		$str$9,($str$5 - $str$9)
$str$9:
        /*0002*/ 	.byte	0x0a, 0x00
	.type		$str$5,@object
	.size		$str$5,($str$11 - $str$5)
$str$5:
        /*0004*/ 	.byte	0x25, 0x38, 0x64, 0x0a, 0x00
	.type		$str$11,@object
	.size		$str$11,($str$2 - $str$11)
$str$11:
        /*0009*/ 	.byte	0x78, 0x20, 0x3d, 0x0a, 0x00
	.type		$str$2,@object
	.size		$str$2,($str$6 - $str$2)
$str$2:
        /*000e*/ 	.byte	0x4c, 0x20, 0x3d, 0x0a, 0x00
	.type		$str$6,@object
	.size		$str$6,($str$7 - $str$6)
$str$6:
        /*0013*/ 	.byte	0x55, 0x20, 0x3d, 0x0a, 0x00
	.type		$str$7,@object
	.size		$str$7,($str$12 - $str$7)
$str$7:
        /*0018*/ 	.byte	0x25, 0x38, 0x73, 0x20, 0x20, 0x00
	.type		$str$12,@object
	.size		$str$12,($str$10 - $str$12)
$str$12:
        /*001e*/ 	.byte	0x09, 0x25, 0x38, 0x2e, 0x34, 0x66, 0x0a, 0x00
	.type		$str$10,@object
	.size		$str$10,($str$4 - $str$10)
$str$10:
        /*0026*/ 	.byte	0x53, 0x6f, 0x6c, 0x75, 0x73, 0x69, 0x0a, 0x00
	.type		$str$4,@object
	.size		$str$4,($str$1 - $str$4)
$str$4:
        /*002e*/ 	.byte	0x25, 0x38, 0x2e, 0x34, 0x66, 0x20, 0x20, 0x00
	.type		$str$1,@object
	.size		$str$1,(.L_0 - $str$1)
$str$1:
        /*0036*/ 	.byte	0x44, 0x65, 0x6b, 0x6f, 0x6d, 0x70, 0x6f, 0x73, 0x69, 0x73, 0x69, 0x0a, 0x00
.L_0:


//--------------------- .nv.shared.reserved.0     --------------------------
	.section	.nv.shared.reserved.0,"aw",@nobits
	.weak		__nv_reservedSMEM_offset_0_alias
	.size		__nv_reservedSMEM_offset_0_alias, 0, 64
	.other		__nv_reservedSMEM_offset_0_alias,@"STO_CUDA_RESERVED_SHARED STV_DEFAULT"
__nv_reservedSMEM_offset_0_alias:
	.zero		0
	.zero		64


//--------------------- .nv.global                --------------------------
	.section	.nv.global,"aw",@nobits
.nv.global:
	.type		$str$8,@object
	.size		$str$8,(.L_7 - $str$8)
$str$8:
	.zero		1
.L_7:


//--------------------- .nv.constant0._Z5croutPd  --------------------------
	.section	.nv.constant0._Z5croutPd,"a",@progbits
	.sectionflags	@""
	.align	4
.nv.constant0._Z5croutPd:
	.zero		904


//--------------------- SYMBOLS --------------------------

	.type		.nv.reservedSmem.offset0,@object
	.size		.nv.reservedSmem.offset0,0x4
	.type		vprintf,@function
	.type		free,@function
